//
// Generated by NVIDIA NVVM Compiler
//
// Compiler Build ID: CL-36424714
// Cuda compilation tools, release 13.0, V13.0.88
// Based on NVVM 20.0.0
//

.version 9.0
.target sm_100
.address_size 64

	// .globl	default_function_kernel

.visible .entry default_function_kernel(
	.param .u64 .ptr .align 1 default_function_kernel_param_0,
	.param .u64 .ptr .align 1 default_function_kernel_param_1
)
.maxntid 32
{
	.reg .pred 	%p<3>;
	.reg .b32 	%r<11>;
	.reg .b32 	%f<32>;
	.reg .b64 	%rd<9>;

	ld.param.u64 	%rd3, [default_function_kernel_param_0];
	ld.param.u64 	%rd2, [default_function_kernel_param_1];
	cvta.to.global.u64 	%rd4, %rd3;
	mov.u32 	%r1, %ctaid.x;
	shl.b32 	%r5, %r1, 3;
	mov.u32 	%r2, %tid.x;
	shr.u32 	%r6, %r2, 2;
	or.b32  	%r3, %r5, %r6;
	setp.gt.u32 	%p1, %r3, 1052;
	shl.b32 	%r7, %r1, 5;
	or.b32  	%r8, %r7, %r2;
	mul.wide.u32 	%rd5, %r8, 4;
	add.s64 	%rd1, %rd4, %rd5;
	@%p1 bra 	$L__BB0_2;
	mov.b32 	%r9, -8388611;
	st.global.u32 	[%rd1], %r9;
$L__BB0_2:
	setp.gt.u32 	%p2, %r3, 1052;
	mul.lo.s32 	%r10, %r2, 15;
	mad.lo.s32 	%r4, %r1, 480, %r10;
	@%p2 bra 	$L__BB0_4;
	ld.global.f32 	%f1, [%rd1];
	cvta.to.global.u64 	%rd6, %rd2;
	mul.wide.u32 	%rd7, %r4, 4;
	add.s64 	%rd8, %rd6, %rd7;
	ld.global.nc.f32 	%f2, [%rd8];
	max.f32 	%f3, %f1, %f2;
	ld.global.nc.f32 	%f4, [%rd8+4];
	max.f32 	%f5, %f3, %f4;
	ld.global.nc.f32 	%f6, [%rd8+8];
	max.f32 	%f7, %f5, %f6;
	ld.global.nc.f32 	%f8, [%rd8+12];
	max.f32 	%f9, %f7, %f8;
	ld.global.nc.f32 	%f10, [%rd8+16];
	max.f32 	%f11, %f9, %f10;
	ld.global.nc.f32 	%f12, [%rd8+20];
	max.f32 	%f13, %f11, %f12;
	ld.global.nc.f32 	%f14, [%rd8+24];
	max.f32 	%f15, %f13, %f14;
	ld.global.nc.f32 	%f16, [%rd8+28];
	max.f32 	%f17, %f15, %f16;
	ld.global.nc.f32 	%f18, [%rd8+32];
	max.f32 	%f19, %f17, %f18;
	ld.global.nc.f32 	%f20, [%rd8+36];
	max.f32 	%f21, %f19, %f20;
	ld.global.nc.f32 	%f22, [%rd8+40];
	max.f32 	%f23, %f21, %f22;
	ld.global.nc.f32 	%f24, [%rd8+44];
	max.f32 	%f25, %f23, %f24;
	ld.global.nc.f32 	%f26, [%rd8+48];
	max.f32 	%f27, %f25, %f26;
	ld.global.nc.f32 	%f28, [%rd8+52];
	max.f32 	%f29, %f27, %f28;
	ld.global.nc.f32 	%f30, [%rd8+56];
	max.f32 	%f31, %f29, %f30;
	st.global.f32 	[%rd1], %f31;
$L__BB0_4:
	ret;

}
	// .globl	default_function_kernel_2
.visible .entry default_function_kernel_2(
	.param .u64 .ptr .align 1 default_function_kernel_2_param_0,
	.param .u64 .ptr .align 1 default_function_kernel_2_param_1,
	.param .u64 .ptr .align 1 default_function_kernel_2_param_2,
	.param .u64 .ptr .align 1 default_function_kernel_2_param_3
)
.maxntid 64
{
	.reg .pred 	%p<2>;
	.reg .b32 	%r<10>;
	.reg .b32 	%f<7>;
	.reg .b64 	%rd<15>;

	ld.param.u64 	%rd1, [default_function_kernel_2_param_0];
	ld.param.u64 	%rd2, [default_function_kernel_2_param_1];
	ld.param.u64 	%rd3, [default_function_kernel_2_param_2];
	ld.param.u64 	%rd4, [default_function_kernel_2_param_3];
	mov.u32 	%r1, %ctaid.x;
	shl.b32 	%r3, %r1, 4;
	mov.u32 	%r2, %tid.x;
	shr.u32 	%r4, %r2, 2;
	or.b32  	%r5, %r3, %r4;
	setp.gt.u32 	%p1, %r5, 15794;
	@%p1 bra 	$L__BB1_2;
	cvta.to.global.u64 	%rd5, %rd4;
	cvta.to.global.u64 	%rd6, %rd1;
	cvta.to.global.u64 	%rd7, %rd3;
	cvta.to.global.u64 	%rd8, %rd2;
	shl.b32 	%r6, %r1, 6;
	or.b32  	%r7, %r6, %r2;
	mul.wide.u32 	%rd9, %r7, 4;
	add.s64 	%rd10, %rd5, %rd9;
	ld.global.nc.f32 	%f1, [%rd10];
	mul.hi.u32 	%r8, %r7, -2004318071;
	shr.u32 	%r9, %r8, 3;
	mul.wide.u32 	%rd11, %r9, 4;
	add.s64 	%rd12, %rd6, %rd11;
	ld.global.nc.f32 	%f2, [%rd12];
	sub.f32 	%f3, %f1, %f2;
	add.s64 	%rd13, %rd7, %rd11;
	ld.global.nc.f32 	%f4, [%rd13];
	lg2.approx.f32 	%f5, %f4;
	fma.rn.f32 	%f6, %f5, 0fBF317218, %f3;
	add.s64 	%rd14, %rd8, %rd9;
	st.global.f32 	[%rd14], %f6;
$L__BB1_2:
	ret;

}
	// .globl	default_function_kernel_1
.visible .entry default_function_kernel_1(
	.param .u64 .ptr .align 1 default_function_kernel_1_param_0,
	.param .u64 .ptr .align 1 default_function_kernel_1_param_1,
	.param .u64 .ptr .align 1 default_function_kernel_1_param_2
)
.maxntid 52
{
	.reg .b32 	%r<6>;
	.reg .b32 	%f<77>;
	.reg .b64 	%rd<12>;

	ld.param.u64 	%rd1, [default_function_kernel_1_param_0];
	ld.param.u64 	%rd2, [default_function_kernel_1_param_1];
	ld.param.u64 	%rd3, [default_function_kernel_1_param_2];
	cvta.to.global.u64 	%rd4, %rd1;
	cvta.to.global.u64 	%rd5, %rd2;
	mov.u32 	%r1, %ctaid.x;
	mov.u32 	%r2, %tid.x;
	mad.lo.s32 	%r3, %r1, 52, %r2;
	mul.wide.u32 	%rd6, %r3, 4;
	add.s64 	%rd7, %rd5, %rd6;
	mul.lo.s32 	%r4, %r2, 15;
	mad.lo.s32 	%r5, %r1, 780, %r4;
	add.s64 	%rd8, %rd4, %rd6;
	ld.global.nc.f32 	%f1, [%rd8];
	cvta.to.global.u64 	%rd9, %rd3;
	mul.wide.u32 	%rd10, %r5, 4;
	add.s64 	%rd11, %rd9, %rd10;
	ld.global.nc.f32 	%f2, [%rd11];
	sub.f32 	%f3, %f2, %f1;
	mul.f32 	%f4, %f3, 0f3FB8AA3B;
	ex2.approx.f32 	%f5, %f4;
	add.f32 	%f6, %f5, 0f00000000;
	ld.global.nc.f32 	%f7, [%rd11+4];
	sub.f32 	%f8, %f7, %f1;
	mul.f32 	%f9, %f8, 0f3FB8AA3B;
	ex2.approx.f32 	%f10, %f9;
	add.f32 	%f11, %f6, %f10;
	ld.global.nc.f32 	%f12, [%rd11+8];
	sub.f32 	%f13, %f12, %f1;
	mul.f32 	%f14, %f13, 0f3FB8AA3B;
	ex2.approx.f32 	%f15, %f14;
	add.f32 	%f16, %f11, %f15;
	ld.global.nc.f32 	%f17, [%rd11+12];
	sub.f32 	%f18, %f17, %f1;
	mul.f32 	%f19, %f18, 0f3FB8AA3B;
	ex2.approx.f32 	%f20, %f19;
	add.f32 	%f21, %f16, %f20;
	ld.global.nc.f32 	%f22, [%rd11+16];
	sub.f32 	%f23, %f22, %f1;
	mul.f32 	%f24, %f23, 0f3FB8AA3B;
	ex2.approx.f32 	%f25, %f24;
	add.f32 	%f26, %f21, %f25;
	ld.global.nc.f32 	%f27, [%rd11+20];
	sub.f32 	%f28, %f27, %f1;
	mul.f32 	%f29, %f28, 0f3FB8AA3B;
	ex2.approx.f32 	%f30, %f29;
	add.f32 	%f31, %f26, %f30;
	ld.global.nc.f32 	%f32, [%rd11+24];
	sub.f32 	%f33, %f32, %f1;
	mul.f32 	%f34, %f33, 0f3FB8AA3B;
	ex2.approx.f32 	%f35, %f34;
	add.f32 	%f36, %f31, %f35;
	ld.global.nc.f32 	%f37, [%rd11+28];
	sub.f32 	%f38, %f37, %f1;
	mul.f32 	%f39, %f38, 0f3FB8AA3B;
	ex2.approx.f32 	%f40, %f39;
	add.f32 	%f41, %f36, %f40;
	ld.global.nc.f32 	%f42, [%rd11+32];
	sub.f32 	%f43, %f42, %f1;
	mul.f32 	%f44, %f43, 0f3FB8AA3B;
	ex2.approx.f32 	%f45, %f44;
	add.f32 	%f46, %f41, %f45;
	ld.global.nc.f32 	%f47, [%rd11+36];
	sub.f32 	%f48, %f47, %f1;
	mul.f32 	%f49, %f48, 0f3FB8AA3B;
	ex2.approx.f32 	%f50, %f49;
	add.f32 	%f51, %f46, %f50;
	ld.global.nc.f32 	%f52, [%rd11+40];
	sub.f32 	%f53, %f52, %f1;
	mul.f32 	%f54, %f53, 0f3FB8AA3B;
	ex2.approx.f32 	%f55, %f54;
	add.f32 	%f56, %f51, %f55;
	ld.global.nc.f32 	%f57, [%rd11+44];
	sub.f32 	%f58, %f57, %f1;
	mul.f32 	%f59, %f58, 0f3FB8AA3B;
	ex2.approx.f32 	%f60, %f59;
	add.f32 	%f61, %f56, %f60;
	ld.global.nc.f32 	%f62, [%rd11+48];
	sub.f32 	%f63, %f62, %f1;
	mul.f32 	%f64, %f63, 0f3FB8AA3B;
	ex2.approx.f32 	%f65, %f64;
	add.f32 	%f66, %f61, %f65;
	ld.global.nc.f32 	%f67, [%rd11+52];
	sub.f32 	%f68, %f67, %f1;
	mul.f32 	%f69, %f68, 0f3FB8AA3B;
	ex2.approx.f32 	%f70, %f69;
	add.f32 	%f71, %f66, %f70;
	ld.global.nc.f32 	%f72, [%rd11+56];
	sub.f32 	%f73, %f72, %f1;
	mul.f32 	%f74, %f73, 0f3FB8AA3B;
	ex2.approx.f32 	%f75, %f74;
	add.f32 	%f76, %f71, %f75;
	st.global.f32 	[%rd7], %f76;
	ret;

}


// ===== COMPILED SASS (sm_100) =====

	.target	sm_100

	.elftype	@"ET_EXEC"


//--------------------- .note.nv.tkinfo           --------------------------
	.section	.note.nv.tkinfo,"",@"SHT_NOTE"
	.sectionflags	@"SHF_NOTE_NV_TKINFO"
	.tkinfo
        /*0018*/ 	.word	0x00000002
        /*0030*/ 	.string	""
        /*0030*/ 	.string	"ptxas"
        /*0030*/ 	.string	"Cuda compilation tools, release 13.0, V13.0.88"
        /*0030*/ 	.string	"Build cuda_13.0.r13.0/compiler.36424714_0"
        /*0030*/ 	.string	"-arch sm_100 -m 64 "



//--------------------- .note.nv.cuinfo           --------------------------
	.section	.note.nv.cuinfo,"",@"SHT_NOTE"
	.sectionflags	@"SHF_NOTE_NV_CUINFO"
        /*0018*/ 	.short	0x0002
        /*001a*/ 	.short	0x0064
        /*001c*/ 	.short	0x0082
	.zero		2


//--------------------- .nv.info                  --------------------------
	.section	.nv.info,"",@"SHT_CUDA_INFO"
	.align	4


	//----- nvinfo : EIATTR_REGCOUNT
	.align		4
        /*0000*/ 	.byte	0x04, 0x2f
        /*0002*/ 	.short	(.L_1 - .L_0)
	.align		4
.L_0:
        /*0004*/ 	.word	index@(default_function_kernel)
        /*0008*/ 	.word	0x00000018


	//----- nvinfo : EIATTR_FRAME_SIZE
	.align		4
.L_1:
        /*000c*/ 	.byte	0x04, 0x11
        /*000e*/ 	.short	(.L_3 - .L_2)
	.align		4
.L_2:
        /*0010*/ 	.word	index@(default_function_kernel)
        /*0014*/ 	.word	0x00000000


	//----- nvinfo : EIATTR_REGCOUNT
	.align		4
.L_3:
        /*0018*/ 	.byte	0x04, 0x2f
        /*001a*/ 	.short	(.L_5 - .L_4)
	.align		4
.L_4:
        /*001c*/ 	.word	index@(default_function_kernel_2)
        /*0020*/ 	.word	0x00000010


	//----- nvinfo : EIATTR_FRAME_SIZE
	.align		4
.L_5:
        /*0024*/ 	.byte	0x04, 0x11
        /*0026*/ 	.short	(.L_7 - .L_6)
	.align		4
.L_6:
        /*0028*/ 	.word	index@(default_function_kernel_2)
        /*002c*/ 	.word	0x00000000


	//----- nvinfo : EIATTR_REGCOUNT
	.align		4
.L_7:
        /*0030*/ 	.byte	0x04, 0x2f
        /*0032*/ 	.short	(.L_9 - .L_8)
	.align		4
.L_8:
        /*0034*/ 	.word	index@(default_function_kernel_1)
        /*0038*/ 	.word	0x00000020


	//----- nvinfo : EIATTR_FRAME_SIZE
	.align		4
.L_9:
        /*003c*/ 	.byte	0x04, 0x11
        /*003e*/ 	.short	(.L_11 - .L_10)
	.align		4
.L_10:
        /*0040*/ 	.word	index@(default_function_kernel_1)
        /*0044*/ 	.word	0x00000000


	//----- nvinfo : EIATTR_MIN_STACK_SIZE
	.align		4
.L_11:
        /*0048*/ 	.byte	0x04, 0x12
        /*004a*/ 	.short	(.L_13 - .L_12)
	.align		4
.L_12:
        /*004c*/ 	.word	index@(default_function_kernel_1)
        /*0050*/ 	.word	0x00000000


	//----- nvinfo : EIATTR_MIN_STACK_SIZE
	.align		4
.L_13:
        /*0054*/ 	.byte	0x04, 0x12
        /*0056*/ 	.short	(.L_15 - .L_14)
	.align		4
.L_14:
        /*0058*/ 	.word	index@(default_function_kernel_2)
        /*005c*/ 	.word	0x00000000


	//----- nvinfo : EIATTR_MIN_STACK_SIZE
	.align		4
.L_15:
        /*0060*/ 	.byte	0x04, 0x12
        /*0062*/ 	.short	(.L_17 - .L_16)
	.align		4
.L_16:
        /*0064*/ 	.word	index@(default_function_kernel)
        /*0068*/ 	.word	0x00000000
.L_17:


//--------------------- .nv.compat                --------------------------
	.section	.nv.compat,"",@"SHT_CUDA_COMPAT_INFO"
	.align	4
        /*0000*/ 	.byte	0x02, 0x09, 0x00, 0x00, 0x02, 0x02, 0x01, 0x00, 0x02, 0x05, 0x05, 0x00, 0x03, 0x07, 0x01, 0x01
        /*0010*/ 	.byte	0x02, 0x03, 0x00, 0x00, 0x02, 0x06, 0x01, 0x00, 0x04, 0x0b, 0x08, 0x00, 0x01, 0x00, 0x00, 0x00
        /*0020*/ 	.byte	0x00, 0x00, 0x00, 0x00


//--------------------- .nv.info.default_function_kernel_1 --------------------------
	.section	.nv.info.default_function_kernel_1,"",@"SHT_CUDA_INFO"
	.sectionflags	@""
	.align	4


	//----- nvinfo : EIATTR_CUDA_API_VERSION
	.align		4
        /*0000*/ 	.byte	0x04, 0x37
        /*0002*/ 	.short	(.L_19 - .L_18)
.L_18:
        /*0004*/ 	.word	0x00000082


	//----- nvinfo : EIATTR_KPARAM_INFO
	.align		4
.L_19:
        /*0008*/ 	.byte	0x04, 0x17
        /*000a*/ 	.short	(.L_21 - .L_20)
.L_20:
        /*000c*/ 	.word	0x00000000
        /*0010*/ 	.short	0x0002
        /*0012*/ 	.short	0x0010
        /*0014*/ 	.byte	0x00, 0xf5, 0x21, 0x00


	//----- nvinfo : EIATTR_KPARAM_INFO
	.align		4
.L_21:
        /*0018*/ 	.byte	0x04, 0x17
        /*001a*/ 	.short	(.L_23 - .L_22)
.L_22:
        /*001c*/ 	.word	0x00000000
        /*0020*/ 	.short	0x0001
        /*0022*/ 	.short	0x0008
        /*0024*/ 	.byte	0x00, 0xf5, 0x21, 0x00


	//----- nvinfo : EIATTR_KPARAM_INFO
	.align		4
.L_23:
        /*0028*/ 	.byte	0x04, 0x17
        /*002a*/ 	.short	(.L_25 - .L_24)
.L_24:
        /*002c*/ 	.word	0x00000000
        /*0030*/ 	.short	0x0000
        /*0032*/ 	.short	0x0000
        /*0034*/ 	.byte	0x00, 0xf5, 0x21, 0x00


	//----- nvinfo : EIATTR_SPARSE_MMA_MASK
	.align		4
.L_25:
        /*0038*/ 	.byte	0x03, 0x50
        /*003a*/ 	.short	0x0000


	//----- nvinfo : EIATTR_MAXREG_COUNT
	.align		4
        /*003c*/ 	.byte	0x03, 0x1b
        /*003e*/ 	.short	0x00ff


	//----- nvinfo : EIATTR_MERCURY_ISA_VERSION
	.align		4
        /*0040*/ 	.byte	0x03, 0x5f
        /*0042*/ 	.short	0x0101


	//----- nvinfo : EIATTR_VRC_CTA_INIT_COUNT
	.align		4
        /*0044*/ 	.byte	0x02, 0x4a
	.zero		1
	.zero		1


	//----- nvinfo : EIATTR_EXIT_INSTR_OFFSETS
	.align		4
        /*0048*/ 	.byte	0x04, 0x1c
        /*004a*/ 	.short	(.L_27 - .L_26)


	//   ....[0]....
.L_26:
        /*004c*/ 	.word	0x00000860


	//----- nvinfo : EIATTR_MAX_THREADS
	.align		4
.L_27:
        /*0050*/ 	.byte	0x04, 0x05
        /*0052*/ 	.short	(.L_29 - .L_28)
.L_28:
        /*0054*/ 	.word	0x00000034
        /*0058*/ 	.word	0x00000001
        /*005c*/ 	.word	0x00000001


	//----- nvinfo : EIATTR_CBANK_PARAM_SIZE
	.align		4
.L_29:
        /*0060*/ 	.byte	0x03, 0x19
        /*0062*/ 	.short	0x0018


	//----- nvinfo : EIATTR_PARAM_CBANK
	.align		4
        /*0064*/ 	.byte	0x04, 0x0a
        /*0066*/ 	.short	(.L_31 - .L_30)
	.align		4
.L_30:
        /*0068*/ 	.word	index@(.nv.constant0.default_function_kernel_1)
        /*006c*/ 	.short	0x0380
        /*006e*/ 	.short	0x0018


	//----- nvinfo : EIATTR_SW_WAR
	.align		4
.L_31:
        /*0070*/ 	.byte	0x04, 0x36
        /*0072*/ 	.short	(.L_33 - .L_32)
.L_32:
        /*0074*/ 	.word	0x00000008
.L_33:


//--------------------- .nv.info.default_function_kernel_2 --------------------------
	.section	.nv.info.default_function_kernel_2,"",@"SHT_CUDA_INFO"
	.sectionflags	@""
	.align	4


	//----- nvinfo : EIATTR_CUDA_API_VERSION
	.align		4
        /*0000*/ 	.byte	0x04, 0x37
        /*0002*/ 	.short	(.L_35 - .L_34)
.L_34:
        /*0004*/ 	.word	0x00000082


	//----- nvinfo : EIATTR_KPARAM_INFO
	.align		4
.L_35:
        /*0008*/ 	.byte	0x04, 0x17
        /*000a*/ 	.short	(.L_37 - .L_36)
.L_36:
        /*000c*/ 	.word	0x00000000
        /*0010*/ 	.short	0x0003
        /*0012*/ 	.short	0x0018
        /*0014*/ 	.byte	0x00, 0xf5, 0x21, 0x00


	//----- nvinfo : EIATTR_KPARAM_INFO
	.align		4
.L_37:
        /*0018*/ 	.byte	0x04, 0x17
        /*001a*/ 	.short	(.L_39 - .L_38)
.L_38:
        /*001c*/ 	.word	0x00000000
        /*0020*/ 	.short	0x0002
        /*0022*/ 	.short	0x0010
        /*0024*/ 	.byte	0x00, 0xf5, 0x21, 0x00


	//----- nvinfo : EIATTR_KPARAM_INFO
	.align		4
.L_39:
        /*0028*/ 	.byte	0x04, 0x17
        /*002a*/ 	.short	(.L_41 - .L_40)
.L_40:
        /*002c*/ 	.word	0x00000000
        /*0030*/ 	.short	0x0001
        /*0032*/ 	.short	0x0008
        /*0034*/ 	.byte	0x00, 0xf5, 0x21, 0x00


	//----- nvinfo : EIATTR_KPARAM_INFO
	.align		4
.L_41:
        /*0038*/ 	.byte	0x04, 0x17
        /*003a*/ 	.short	(.L_43 - .L_42)
.L_42:
        /*003c*/ 	.word	0x00000000
        /*0040*/ 	.short	0x0000
        /*0042*/ 	.short	0x0000
        /*0044*/ 	.byte	0x00, 0xf5, 0x21, 0x00


	//----- nvinfo : EIATTR_SPARSE_MMA_MASK
	.align		4
.L_43:
        /*0048*/ 	.byte	0x03, 0x50
        /*004a*/ 	.short	0x0000


	//----- nvinfo : EIATTR_MAXREG_COUNT
	.align		4
        /*004c*/ 	.byte	0x03, 0x1b
        /*004e*/ 	.short	0x00ff


	//----- nvinfo : EIATTR_MERCURY_ISA_VERSION
	.align		4
        /*0050*/ 	.byte	0x03, 0x5f
        /*0052*/ 	.short	0x0101


	//----- nvinfo : EIATTR_VRC_CTA_INIT_COUNT
	.align		4
        /*0054*/ 	.byte	0x02, 0x4a
	.zero		1
	.zero		1


	//----- nvinfo : EIATTR_EXIT_INSTR_OFFSETS
	.align		4
        /*0058*/ 	.byte	0x04, 0x1c
        /*005a*/ 	.short	(.L_45 - .L_44)


	//   ....[0]....
.L_44:
        /*005c*/ 	.word	0x00000070


	//   ....[1]....
        /*0060*/ 	.word	0x000001f0


	//----- nvinfo : EIATTR_MAX_THREADS
	.align		4
.L_45:
        /*0064*/ 	.byte	0x04, 0x05
        /*0066*/ 	.short	(.L_47 - .L_46)
.L_46:
        /*0068*/ 	.word	0x00000040
        /*006c*/ 	.word	0x00000001
        /*0070*/ 	.word	0x00000001


	//----- nvinfo : EIATTR_CBANK_PARAM_SIZE
	.align		4
.L_47:
        /*0074*/ 	.byte	0x03, 0x19
        /*0076*/ 	.short	0x0020


	//----- nvinfo : EIATTR_PARAM_CBANK
	.align		4
        /*0078*/ 	.byte	0x04, 0x0a
        /*007a*/ 	.short	(.L_49 - .L_48)
	.align		4
.L_48:
        /*007c*/ 	.word	index@(.nv.constant0.default_function_kernel_2)
        /*0080*/ 	.short	0x0380
        /*0082*/ 	.short	0x0020


	//----- nvinfo : EIATTR_SW_WAR
	.align		4
.L_49:
        /*0084*/ 	.byte	0x04, 0x36
        /*0086*/ 	.short	(.L_51 - .L_50)
.L_50:
        /*0088*/ 	.word	0x00000008
.L_51:


//--------------------- .nv.info.default_function_kernel --------------------------
	.section	.nv.info.default_function_kernel,"",@"SHT_CUDA_INFO"
	.sectionflags	@""
	.align	4


	//----- nvinfo : EIATTR_CUDA_API_VERSION
	.align		4
        /*0000*/ 	.byte	0x04, 0x37
        /*0002*/ 	.short	(.L_53 - .L_52)
.L_52:
        /*0004*/ 	.word	0x00000082


	//----- nvinfo : EIATTR_KPARAM_INFO
	.align		4
.L_53:
        /*0008*/ 	.byte	0x04, 0x17
        /*000a*/ 	.short	(.L_55 - .L_54)
.L_54:
        /*000c*/ 	.word	0x00000000
        /*0010*/ 	.short	0x0001
        /*0012*/ 	.short	0x0008
        /*0014*/ 	.byte	0x00, 0xf5, 0x21, 0x00


	//----- nvinfo : EIATTR_KPARAM_INFO
	.align		4
.L_55:
        /*0018*/ 	.byte	0x04, 0x17
        /*001a*/ 	.short	(.L_57 - .L_56)
.L_56:
        /*001c*/ 	.word	0x00000000
        /*0020*/ 	.short	0x0000
        /*0022*/ 	.short	0x0000
        /*0024*/ 	.byte	0x00, 0xf5, 0x21, 0x00


	//----- nvinfo : EIATTR_SPARSE_MMA_MASK
	.align		4
.L_57:
        /*0028*/ 	.byte	0x03, 0x50
        /*002a*/ 	.short	0x0000


	//----- nvinfo : EIATTR_MAXREG_COUNT
	.align		4
        /*002c*/ 	.byte	0x03, 0x1b
        /*002e*/ 	.short	0x00ff


	//----- nvinfo : EIATTR_MERCURY_ISA_VERSION
	.align		4
        /*0030*/ 	.byte	0x03, 0x5f
        /*0032*/ 	.short	0x0101


	//----- nvinfo : EIATTR_VRC_CTA_INIT_COUNT
	.align		4
        /*0034*/ 	.byte	0x02, 0x4a
	.zero		1
	.zero		1


	//----- nvinfo : EIATTR_EXIT_INSTR_OFFSETS
	.align		4
        /*0038*/ 	.byte	0x04, 0x1c
        /*003a*/ 	.short	(.L_59 - .L_58)


	//   ....[0]....
.L_58:
        /*003c*/ 	.word	0x000000e0


	//   ....[1]....
        /*0040*/ 	.word	0x000002c0


	//----- nvinfo : EIATTR_MAX_THREADS
	.align		4
.L_59:
        /*0044*/ 	.byte	0x04, 0x05
        /*0046*/ 	.short	(.L_61 - .L_60)
.L_60:
        /*0048*/ 	.word	0x00000020
        /*004c*/ 	.word	0x00000001
        /*0050*/ 	.word	0x00000001


	//----- nvinfo : EIATTR_CBANK_PARAM_SIZE
	.align		4
.L_61:
        /*0054*/ 	.byte	0x03, 0x19
        /*0056*/ 	.short	0x0010


	//----- nvinfo : EIATTR_PARAM_CBANK
	.align		4
        /*0058*/ 	.byte	0x04, 0x0a
        /*005a*/ 	.short	(.L_63 - .L_62)
	.align		4
.L_62:
        /*005c*/ 	.word	index@(.nv.constant0.default_function_kernel)
        /*0060*/ 	.short	0x0380
        /*0062*/ 	.short	0x0010


	//----- nvinfo : EIATTR_SW_WAR
	.align		4
.L_63:
        /*0064*/ 	.byte	0x04, 0x36
        /*0066*/ 	.short	(.L_65 - .L_64)
.L_64:
        /*0068*/ 	.word	0x00000008
.L_65:


//--------------------- .nv.callgraph             --------------------------
	.section	.nv.callgraph,"",@"SHT_CUDA_CALLGRAPH"
	.align	4
	.sectionentsize	8
	.align		4
        /*0000*/ 	.word	0x00000000
	.align		4
        /*0004*/ 	.word	0xffffffff
	.align		4
        /*0008*/ 	.word	0x00000000
	.align		4
        /*000c*/ 	.word	0xfffffffe
	.align		4
        /*0010*/ 	.word	0x00000000
	.align		4
        /*0014*/ 	.word	0xfffffffd
	.align		4
        /*0018*/ 	.word	0x00000000
	.align		4
        /*001c*/ 	.word	0xfffffffc


//--------------------- .text.default_function_kernel_1 --------------------------
	.section	.text.default_function_kernel_1,"ax",@progbits
	.align	128
        .global         default_function_kernel_1
        .type           default_function_kernel_1,@function
        .size           default_function_kernel_1,(.L_x_3 - default_function_kernel_1)
        .other          default_function_kernel_1,@"STO_CUDA_ENTRY STV_DEFAULT"
default_function_kernel_1:
.text.default_function_kernel_1:
[----:B------:R-:W-:Y:S01]  /*0000*/  LDC R1, c[0x0][0x37c] ;  /* 0x0000df00ff017b82 */ /* 0x000fe20000000800 */
[----:B------:R-:W0:Y:S07]  /*0010*/  S2R R0, SR_CTAID.X ;  /* 0x0000000000007919 */ /* 0x000e2e0000002500 */
[----:B------:R-:W1:Y:S01]  /*0020*/  LDC.64 R4, c[0x0][0x380] ;  /* 0x0000e000ff047b82 */ /* 0x000e620000000a00 */
[----:B------:R-:W2:Y:S01]  /*0030*/  LDCU.64 UR4, c[0x0][0x358] ;  /* 0x00006b00ff0477ac */ /* 0x000ea20008000a00 */
[----:B------:R-:W0:Y:S06]  /*0040*/  S2R R7, SR_TID.X ;  /* 0x0000000000077919 */ /* 0x000e2c0000002100 */
[----:B------:R-:W3:Y:S01]  /*0050*/  LDC.64 R2, c[0x0][0x390] ;  /* 0x0000e400ff027b82 */ /* 0x000ee20000000a00 */
[----:B0-----:R-:W-:-:S04]  /*0060*/  IMAD R0, R0, 0x34, R7 ;  /* 0x0000003400007824 */ /* 0x001fc800078e0207 */
[C---:B-1----:R-:W-:Y:S01]  /*0070*/  IMAD.WIDE.U32 R4, R0.reuse, 0x4, R4 ;  /* 0x0000000400047825 */ /* 0x042fe200078e0004 */
[----:B------:R-:W-:-:S05]  /*0080*/  LEA R7, R0, -R0, 0x4 ;  /* 0x8000000000077211 */ /* 0x000fca00078e20ff */
[----:B---3--:R-:W-:Y:S01]  /*0090*/  IMAD.WIDE.U32 R2, R7, 0x4, R2 ;  /* 0x0000000407027825 */ /* 0x008fe200078e0002 */
[----:B--2---:R-:W2:Y:S04]  /*00a0*/  LDG.E.CONSTANT R4, desc[UR4][R4.64] ;  /* 0x0000000404047981 */ /* 0x004ea8000c1e9900 */
[----:B------:R-:W2:Y:S04]  /*00b0*/  LDG.E.CONSTANT R25, desc[UR4][R2.64] ;  /* 0x0000000402197981 */ /* 0x000ea8000c1e9900 */
[----:B------:R-:W3:Y:S04]  /*00c0*/  LDG.E.CONSTANT R27, desc[UR4][R2.64+0x4] ;  /* 0x00000404021b7981 */ /* 0x000ee8000c1e9900 */
[----:B------:R-:W4:Y:S04]  /*00d0*/  LDG.E.CONSTANT R29, desc[UR4][R2.64+0x8] ;  /* 0x00000804021d7981 */ /* 0x000f28000c1e9900 */
[----:B------:R-:W5:Y:S04]  /*00e0*/  LDG.E.CONSTANT R8, desc[UR4][R2.64+0xc] ;  /* 0x00000c0402087981 */ /* 0x000f68000c1e9900 */
        /* <DEDUP_REMOVED lines=10> */
[----:B------:R0:W5:Y:S01]  /*0190*/  LDG.E.CONSTANT R9, desc[UR4][R2.64+0x38] ;  /* 0x0000380402097981 */ /* 0x000162000c1e9900 */
[----:B--2---:R-:W-:-:S04]  /*01a0*/  FADD R25, -R4, R25 ;  /* 0x0000001904197221 */ /* 0x004fc80000000100 */
[----:B------:R-:W-:Y:S01]  /*01b0*/  FMUL R25, R25, 1.4426950216293334961 ;  /* 0x3fb8aa3b19197820 */ /* 0x000fe20000400000 */
[C---:B---3--:R-:W-:Y:S01]  /*01c0*/  FADD R27, -R4.reuse, R27 ;  /* 0x0000001b041b7221 */ /* 0x048fe20000000100 */
[----:B----4-:R-:W-:-:S03]  /*01d0*/  FADD R29, -R4, R29 ;  /* 0x0000001d041d7221 */ /* 0x010fc60000000100 */
[----:B------:R-:W-:Y:S01]  /*01e0*/  FSETP.GEU.AND P3, PT, R25, -126, PT ;  /* 0xc2fc00001900780b */ /* 0x000fe20003f6e000 */
[----:B------:R-:W-:Y:S01]  /*01f0*/  FMUL R27, R27, 1.4426950216293334961 ;  /* 0x3fb8aa3b1b1b7820 */ /* 0x000fe20000400000 */
[----:B------:R-:W-:Y:S01]  /*0200*/  FMUL R6, R29, 1.4426950216293334961 ;  /* 0x3fb8aa3b1d067820 */ /* 0x000fe20000400000 */
[----:B-----5:R-:W-:-:S03]  /*0210*/  FADD R8, -R4, R8 ;  /* 0x0000000804087221 */ /* 0x020fc60000000100 */
[----:B------:R-:W-:Y:S01]  /*0220*/  FSETP.GEU.AND P4, PT, R27, -126, PT ;  /* 0xc2fc00001b00780b */ /* 0x000fe20003f8e000 */
[----:B------:R-:W-:Y:S01]  /*0230*/  FADD R10, -R4, R10 ;  /* 0x0000000a040a7221 */ /* 0x000fe20000000100 */
[----:B------:R-:W-:Y:S01]  /*0240*/  FSETP.GEU.AND P5, PT, R6, -126, PT ;  /* 0xc2fc00000600780b */ /* 0x000fe20003fae000 */
[----:B------:R-:W-:Y:S02]  /*0250*/  FMUL R8, R8, 1.4426950216293334961 ;  /* 0x3fb8aa3b08087820 */ /* 0x000fe40000400000 */
[----:B------:R-:W-:Y:S01]  /*0260*/  FMUL R10, R10, 1.4426950216293334961 ;  /* 0x3fb8aa3b0a0a7820 */ /* 0x000fe20000400000 */
[----:B------:R-:W-:Y:S01]  /*0270*/  FADD R23, -R4, R23 ;  /* 0x0000001704177221 */ /* 0x000fe20000000100 */
[----:B------:R-:W-:Y:S01]  /*0280*/  @!P3 FMUL R25, R25, 0.5 ;  /* 0x3f0000001919b820 */ /* 0x000fe20000400000 */
[----:B------:R-:W-:Y:S01]  /*0290*/  FSETP.GEU.AND P6, PT, R8, -126, PT ;  /* 0xc2fc00000800780b */ /* 0x000fe20003fce000 */
[----:B------:R-:W-:Y:S01]  /*02a0*/  FADD R21, -R4, R21 ;  /* 0x0000001504157221 */ /* 0x000fe20000000100 */
[----:B------:R-:W-:Y:S01]  /*02b0*/  FSETP.GEU.AND P0, PT, R10, -126, PT ;  /* 0xc2fc00000a00780b */ /* 0x000fe20003f0e000 */
[----:B0-----:R-:W0:Y:S01]  /*02c0*/  MUFU.EX2 R2, R25 ;  /* 0x0000001900027308 */ /* 0x001e220000000800 */
[----:B------:R-:W-:Y:S01]  /*02d0*/  FMUL R12, R23, 1.4426950216293334961 ;  /* 0x3fb8aa3b170c7820 */ /* 0x000fe20000400000 */
[----:B------:R-:W-:Y:S01]  /*02e0*/  @!P4 FMUL R27, R27, 0.5 ;  /* 0x3f0000001b1bc820 */ /* 0x000fe20000400000 */
[----:B------:R-:W-:Y:S01]  /*02f0*/  FMUL R14, R21, 1.4426950216293334961 ;  /* 0x3fb8aa3b150e7820 */ /* 0x000fe20000400000 */
[----:B------:R-:W-:Y:S01]  /*0300*/  @!P5 FMUL R6, R6, 0.5 ;  /* 0x3f0000000606d820 */ /* 0x000fe20000400000 */
[----:B------:R-:W-:Y:S01]  /*0310*/  FADD R19, -R4, R19 ;  /* 0x0000001304137221 */ /* 0x000fe20000000100 */
[----:B------:R-:W-:Y:S01]  /*0320*/  FSETP.GEU.AND P1, PT, R12, -126, PT ;  /* 0xc2fc00000c00780b */ /* 0x000fe20003f2e000 */
[----:B------:R-:W-:Y:S01]  /*0330*/  FADD R17, -R4, R17 ;  /* 0x0000001104117221 */ /* 0x000fe20000000100 */
[----:B------:R-:W1:Y:S01]  /*0340*/  MUFU.EX2 R3, R27 ;  /* 0x0000001b00037308 */ /* 0x000e620000000800 */
[----:B------:R-:W-:Y:S01]  /*0350*/  FSETP.GEU.AND P2, PT, R14, -126, PT ;  /* 0xc2fc00000e00780b */ /* 0x000fe20003f4e000 */
[----:B------:R-:W-:Y:S01]  /*0360*/  @!P6 FMUL R8, R8, 0.5 ;  /* 0x3f0000000808e820 */ /* 0x000fe20000400000 */
[----:B------:R-:W-:Y:S01]  /*0370*/  FMUL R19, R19, 1.4426950216293334961 ;  /* 0x3fb8aa3b13137820 */ /* 0x000fe20000400000 */
[----:B------:R-:W-:Y:S01]  /*0380*/  @!P0 FMUL R10, R10, 0.5 ;  /* 0x3f0000000a0a8820 */ /* 0x000fe20000400000 */
[----:B------:R-:W-:Y:S01]  /*0390*/  FADD R15, -R4, R15 ;  /* 0x0000000f040f7221 */ /* 0x000fe20000000100 */
[----:B------:R-:W-:-:S02]  /*03a0*/  FMUL R17, R17, 1.4426950216293334961 ;  /* 0x3fb8aa3b11117820 */ /* 0x000fc40000400000 */
[----:B------:R-:W2:Y:S01]  /*03b0*/  MUFU.EX2 R6, R6 ;  /* 0x0000000600067308 */ /* 0x000ea20000000800 */
[----:B0-----:R-:W-:Y:S01]  /*03c0*/  @!P3 FMUL R2, R2, R2 ;  /* 0x000000020202b220 */ /* 0x001fe20000400000 */
[----:B------:R-:W-:Y:S01]  /*03d0*/  FSETP.GEU.AND P3, PT, R19, -126, PT ;  /* 0xc2fc00001300780b */ /* 0x000fe20003f6e000 */
[----:B------:R-:W-:Y:S01]  /*03e0*/  @!P1 FMUL R12, R12, 0.5 ;  /* 0x3f0000000c0c9820 */ /* 0x000fe20000400000 */
[----:B------:R-:W-:Y:S01]  /*03f0*/  FMUL R16, R15, 1.4426950216293334961 ;  /* 0x3fb8aa3b0f107820 */ /* 0x000fe20000400000 */
[----:B------:R-:W-:Y:S01]  /*0400*/  FADD R15, -R4, R13 ;  /* 0x0000000d040f7221 */ /* 0x000fe20000000100 */
[----:B------:R-:W-:Y:S01]  /*0410*/  @!P2 FMUL R14, R14, 0.5 ;  /* 0x3f0000000e0ea820 */ /* 0x000fe20000400000 */
[C---:B------:R-:W-:Y:S01]  /*0420*/  FADD R11, -R4.reuse, R11 ;  /* 0x0000000b040b7221 */ /* 0x040fe20000000100 */
[----:B------:R-:W0:Y:S01]  /*0430*/  MUFU.EX2 R8, R8 ;  /* 0x0000000800087308 */ /* 0x000e220000000800 */
[----:B-1----:R-:W-:Y:S01]  /*0440*/  @!P4 FMUL R3, R3, R3 ;  /* 0x000000030303c220 */ /* 0x002fe20000400000 */
[----:B------:R-:W-:Y:S01]  /*0450*/  FSETP.GEU.AND P4, PT, R17, -126, PT ;  /* 0xc2fc00001100780b */ /* 0x000fe20003f8e000 */
[----:B------:R-:W-:Y:S01]  /*0460*/  FMUL R15, R15, 1.4426950216293334961 ;  /* 0x3fb8aa3b0f0f7820 */ /* 0x000fe20000400000 */
[----:B------:R-:W-:Y:S01]  /*0470*/  FADD R2, RZ, R2 ;  /* 0x00000002ff027221 */ /* 0x000fe20000000000 */
[----:B------:R-:W-:Y:S01]  /*0480*/  FMUL R11, R11, 1.4426950216293334961 ;  /* 0x3fb8aa3b0b0b7820 */ /* 0x000fe20000400000 */
[----:B------:R-:W-:Y:S01]  /*0490*/  FADD R18, -R4, R7 ;  /* 0x0000000704127221 */ /* 0x000fe20000000100 */
[----:B------:R-:W-:Y:S01]  /*04a0*/  @!P3 FMUL R19, R19, 0.5 ;  /* 0x3f0000001313b820 */ /* 0x000fe20000400000 */
[----:B------:R-:W1:Y:S01]  /*04b0*/  MUFU.EX2 R10, R10 ;  /* 0x0000000a000a7308 */ /* 0x000e620000000800 */
[----:B--2---:R-:W-:Y:S01]  /*04c0*/  @!P5 FMUL R6, R6, R6 ;  /* 0x000000060606d220 */ /* 0x004fe20000400000 */
[----:B------:R-:W-:Y:S01]  /*04d0*/  FSETP.GEU.AND P5, PT, R16, -126, PT ;  /* 0xc2fc00001000780b */ /* 0x000fe20003fae000 */
[----:B------:R-:W-:Y:S01]  /*04e0*/  FADD R3, R2, R3 ;  /* 0x0000000302037221 */ /* 0x000fe20000000000 */
[----:B------:R-:W-:Y:S01]  /*04f0*/  FMUL R18, R18, 1.4426950216293334961 ;  /* 0x3fb8aa3b12127820 */ /* 0x000fe20000400000 */
[C---:B------:R-:W-:Y:S01]  /*0500*/  FADD R5, -R4.reuse, R5 ;  /* 0x0000000504057221 */ /* 0x040fe20000000100 */
[----:B------:R-:W-:Y:S01]  /*0510*/  FADD R9, -R4, R9 ;  /* 0x0000000904097221 */ /* 0x000fe20000000100 */
[----:B------:R-:W-:Y:S01]  /*0520*/  @!P4 FMUL R17, R17, 0.5 ;  /* 0x3f0000001111c820 */ /* 0x000fe20000400000 */
[----:B------:R-:W2:Y:S01]  /*0530*/  MUFU.EX2 R12, R12 ;  /* 0x0000000c000c7308 */ /* 0x000ea20000000800 */
[----:B0-----:R-:W-:Y:S01]  /*0540*/  @!P6 FMUL R8, R8, R8 ;  /* 0x000000080808e220 */ /* 0x001fe20000400000 */
[----:B------:R-:W-:Y:S01]  /*0550*/  FSETP.GEU.AND P6, PT, R15, -126, PT ;  /* 0xc2fc00000f00780b */ /* 0x000fe20003fce000 */
[----:B------:R-:W-:Y:S01]  /*0560*/  FADD R7, R3, R6 ;  /* 0x0000000603077221 */ /* 0x000fe20000000000 */
[----:B------:R-:W-:-:S02]  /*0570*/  FMUL R6, R5, 1.4426950216293334961 ;  /* 0x3fb8aa3b05067820 */ /* 0x000fc40000400000 */
[----:B------:R-:W0:Y:S01]  /*0580*/  LDC.64 R4, c[0x0][0x388] ;  /* 0x0000e200ff047b82 */ /* 0x000e220000000a00 */
[----:B------:R-:W-:Y:S01]  /*0590*/  @!P5 FMUL R16, R16, 0.5 ;  /* 0x3f0000001010d820 */ /* 0x000fe20000400000 */
[----:B------:R-:W3:Y:S01]  /*05a0*/  MUFU.EX2 R14, R14 ;  /* 0x0000000e000e7308 */ /* 0x000ee20000000800 */
[----:B-1----:R-:W-:Y:S01]  /*05b0*/  @!P0 FMUL R10, R10, R10 ;  /* 0x0000000a0a0a8220 */ /* 0x002fe20000400000 */
[----:B------:R-:W-:Y:S01]  /*05c0*/  FSETP.GEU.AND P0, PT, R11, -126, PT ;  /* 0xc2fc00000b00780b */ /* 0x000fe20003f0e000 */
[----:B------:R-:W-:Y:S01]  /*05d0*/  FADD R7, R7, R8 ;  /* 0x0000000807077221 */ /* 0x000fe20000000000 */
[----:B------:R-:W-:-:S03]  /*05e0*/  FMUL R8, R9, 1.4426950216293334961 ;  /* 0x3fb8aa3b09087820 */ /* 0x000fc60000400000 */
[----:B------:R-:W-:Y:S01]  /*05f0*/  @!P6 FMUL R15, R15, 0.5 ;  /* 0x3f0000000f0fe820 */ /* 0x000fe20000400000 */
[----:B------:R-:W1:Y:S01]  /*0600*/  MUFU.EX2 R13, R19 ;  /* 0x00000013000d7308 */ /* 0x000e620000000800 */
[----:B--2---:R-:W-:Y:S01]  /*0610*/  @!P1 FMUL R12, R12, R12 ;  /* 0x0000000c0c0c9220 */ /* 0x004fe20000400000 */
[----:B------:R-:W-:Y:S01]  /*0620*/  FSETP.GEU.AND P1, PT, R18, -126, PT ;  /* 0xc2fc00001200780b */ /* 0x000fe20003f2e000 */
[----:B------:R-:W-:-:S04]  /*0630*/  FADD R7, R7, R10 ;  /* 0x0000000a07077221 */ /* 0x000fc80000000000 */
[----:B------:R-:W-:Y:S01]  /*0640*/  @!P0 FMUL R11, R11, 0.5 ;  /* 0x3f0000000b0b8820 */ /* 0x000fe20000400000 */
[----:B------:R-:W2:Y:S01]  /*0650*/  MUFU.EX2 R2, R17 ;  /* 0x0000001100027308 */ /* 0x000ea20000000800 */
[----:B---3--:R-:W-:Y:S01]  /*0660*/  @!P2 FMUL R14, R14, R14 ;  /* 0x0000000e0e0ea220 */ /* 0x008fe20000400000 */
[----:B------:R-:W-:Y:S01]  /*0670*/  FSETP.GEU.AND P2, PT, R6, -126, PT ;  /* 0xc2fc00000600780b */ /* 0x000fe20003f4e000 */
[----:B------:R-:W-:Y:S01]  /*0680*/  FADD R7, R7, R12 ;  /* 0x0000000c07077221 */ /* 0x000fe20000000000 */
[----:B0-----:R-:W-:-:S04]  /*0690*/  IMAD.WIDE.U32 R4, R0, 0x4, R4 ;  /* 0x0000000400047825 */ /* 0x001fc800078e0004 */
[----:B------:R-:W-:Y:S01]  /*06a0*/  FADD R14, R7, R14 ;  /* 0x0000000e070e7221 */ /* 0x000fe20000000000 */
[----:B------:R-:W0:Y:S01]  /*06b0*/  MUFU.EX2 R3, R16 ;  /* 0x0000001000037308 */ /* 0x000e220000000800 */
[----:B-1----:R-:W-:Y:S01]  /*06c0*/  @!P3 FMUL R13, R13, R13 ;  /* 0x0000000d0d0db220 */ /* 0x002fe20000400000 */
[----:B------:R-:W-:Y:S01]  /*06d0*/  FSETP.GEU.AND P3, PT, R8, -126, PT ;  /* 0xc2fc00000800780b */ /* 0x000fe20003f6e000 */
[----:B------:R-:W-:Y:S02]  /*06e0*/  @!P1 FMUL R18, R18, 0.5 ;  /* 0x3f00000012129820 */ /* 0x000fe40000400000 */
[----:B------:R-:W-:Y:S01]  /*06f0*/  FADD R13, R14, R13 ;  /* 0x0000000d0e0d7221 */ /* 0x000fe20000000000 */
[----:B------:R-:W-:Y:S02]  /*0700*/  @!P2 FMUL R6, R6, 0.5 ;  /* 0x3f0000000606a820 */ /* 0x000fe40000400000 */
[----:B------:R-:W1:Y:S01]  /*0710*/  MUFU.EX2 R15, R15 ;  /* 0x0000000f000f7308 */ /* 0x000e620000000800 */
[----:B--2---:R-:W-:-:S04]  /*0720*/  @!P4 FMUL R2, R2, R2 ;  /* 0x000000020202c220 */ /* 0x004fc80000400000 */
[----:B------:R-:W-:Y:S02]  /*0730*/  FADD R2, R13, R2 ;  /* 0x000000020d027221 */ /* 0x000fe40000000000 */
[----:B------:R-:W-:Y:S01]  /*0740*/  @!P3 FMUL R8, R8, 0.5 ;  /* 0x3f0000000808b820 */ /* 0x000fe20000400000 */
[----:B------:R-:W2:Y:S01]  /*0750*/  MUFU.EX2 R11, R11 ;  /* 0x0000000b000b7308 */ /* 0x000ea20000000800 */
[----:B0-----:R-:W-:-:S04]  /*0760*/  @!P5 FMUL R3, R3, R3 ;  /* 0x000000030303d220 */ /* 0x001fc80000400000 */
[----:B------:R-:W-:-:S03]  /*0770*/  FADD R2, R2, R3 ;  /* 0x0000000302027221 */ /* 0x000fc60000000000 */
[----:B------:R-:W0:Y:S01]  /*0780*/  MUFU.EX2 R7, R18 ;  /* 0x0000001200077308 */ /* 0x000e220000000800 */
[----:B-1----:R-:W-:-:S04]  /*0790*/  @!P6 FMUL R15, R15, R15 ;  /* 0x0000000f0f0fe220 */ /* 0x002fc80000400000 */
[----:B------:R-:W-:-:S03]  /*07a0*/  FADD R2, R2, R15 ;  /* 0x0000000f02027221 */ /* 0x000fc60000000000 */
[----:B------:R-:W1:Y:S01]  /*07b0*/  MUFU.EX2 R9, R6 ;  /* 0x0000000600097308 */ /* 0x000e620000000800 */
[----:B--2---:R-:W-:-:S04]  /*07c0*/  @!P0 FMUL R11, R11, R11 ;  /* 0x0000000b0b0b8220 */ /* 0x004fc80000400000 */
[----:B------:R-:W-:-:S03]  /*07d0*/  FADD R2, R2, R11 ;  /* 0x0000000b02027221 */ /* 0x000fc60000000000 */
[----:B------:R-:W2:Y:S01]  /*07e0*/  MUFU.EX2 R3, R8 ;  /* 0x0000000800037308 */ /* 0x000ea20000000800 */
[----:B0-----:R-:W-:-:S04]  /*07f0*/  @!P1 FMUL R7, R7, R7 ;  /* 0x0000000707079220 */ /* 0x001fc80000400000 */
[----:B------:R-:W-:Y:S01]  /*0800*/  FADD R2, R2, R7 ;  /* 0x0000000702027221 */ /* 0x000fe20000000000 */
[----:B-1----:R-:W-:-:S04]  /*0810*/  @!P2 FMUL R9, R9, R9 ;  /* 0x000000090909a220 */ /* 0x002fc80000400000 */
[----:B------:R-:W-:Y:S01]  /*0820*/  FADD R2, R2, R9 ;  /* 0x0000000902027221 */ /* 0x000fe20000000000 */
[----:B--2---:R-:W-:-:S04]  /*0830*/  @!P3 FMUL R3, R3, R3 ;  /* 0x000000030303b220 */ /* 0x004fc80000400000 */
[----:B------:R-:W-:-:S05]  /*0840*/  FADD R3, R2, R3 ;  /* 0x0000000302037221 */ /* 0x000fca0000000000 */
[----:B------:R-:W-:Y:S01]  /*0850*/  STG.E desc[UR4][R4.64], R3 ;  /* 0x0000000304007986 */ /* 0x000fe2000c101904 */
[----:B------:R-:W-:Y:S05]  /*0860*/  EXIT ;  /* 0x000000000000794d */ /* 0x000fea0003800000 */
.L_x_0:
[----:B------:R-:W-:-:S00]  /*0870*/  BRA `(.L_x_0) ;  /* 0xfffffffc00fc7947 */ /* 0x000fc0000383ffff */
[----:B------:R-:W-:-:S00]  /*0880*/  NOP ;  /* 0x0000000000007918 */ /* 0x000fc00000000000 */
[----:B------:R-:W-:-:S00]  /*0890*/  NOP ;  /* 0x0000000000007918 */ /* 0x000fc00000000000 */
[----:B------:R-:W-:-:S00]  /*08a0*/  NOP ;  /* 0x0000000000007918 */ /* 0x000fc00000000000 */
[----:B------:R-:W-:-:S00]  /*08b0*/  NOP ;  /* 0x0000000000007918 */ /* 0x000fc00000000000 */
[----:B------:R-:W-:-:S00]  /*08c0*/  NOP ;  /* 0x0000000000007918 */ /* 0x000fc00000000000 */
[----:B------:R-:W-:-:S00]  /*08d0*/  NOP ;  /* 0x0000000000007918 */ /* 0x000fc00000000000 */
[----:B------:R-:W-:-:S00]  /*08e0*/  NOP ;  /* 0x0000000000007918 */ /* 0x000fc00000000000 */
[----:B------:R-:W-:-:S00]  /*08f0*/  NOP ;  /* 0x0000000000007918 */ /* 0x000fc00000000000 */
.L_x_3:


//--------------------- .text.default_function_kernel_2 --------------------------
	.section	.text.default_function_kernel_2,"ax",@progbits
	.align	128
        .global         default_function_kernel_2
        .type           default_function_kernel_2,@function
        .size           default_function_kernel_2,(.L_x_4 - default_function_kernel_2)
        .other          default_function_kernel_2,@"STO_CUDA_ENTRY STV_DEFAULT"
default_function_kernel_2:
.text.default_function_kernel_2:
[----:B------:R-:W-:Y:S01]  /*0000*/  LDC R1, c[0x0][0x37c] ;  /* 0x0000df00ff017b82 */ /* 0x000fe20000000800 */
[----:B------:R-:W0:Y:S07]  /*0010*/  S2R R11, SR_TID.X ;  /* 0x00000000000b7919 */ /* 0x000e2e0000002100 */
[----:B------:R-:W1:Y:S02]  /*0020*/  S2UR UR6, SR_CTAID.X ;  /* 0x00000000000679c3 */ /* 0x000e640000002500 */
[----:B-1----:R-:W-:Y:S01]  /*0030*/  USHF.L.U32 UR4, UR6, 0x4, URZ ;  /* 0x0000000406047899 */ /* 0x002fe200080006ff */
[----:B0-----:R-:W-:-:S05]  /*0040*/  SHF.R.U32.HI R0, RZ, 0x2, R11 ;  /* 0x00000002ff007819 */ /* 0x001fca000001160b */
[----:B------:R-:W-:-:S04]  /*0050*/  LOP3.LUT R0, R0, UR4, RZ, 0xfc, !PT ;  /* 0x0000000400007c12 */ /* 0x000fc8000f8efcff */
[----:B------:R-:W-:-:S13]  /*0060*/  ISETP.GT.U32.AND P0, PT, R0, 0x3db2, PT ;  /* 0x00003db20000780c */ /* 0x000fda0003f04070 */
[----:B------:R-:W-:Y:S05]  /*0070*/  @P0 EXIT ;  /* 0x000000000000094d */ /* 0x000fea0003800000 */
[----:B------:R-:W0:Y:S01]  /*0080*/  LDC.64 R6, c[0x0][0x390] ;  /* 0x0000e400ff067b82 */ /* 0x000e220000000a00 */
[----:B------:R-:W-:-:S06]  /*0090*/  USHF.L.U32 UR4, UR6, 0x6, URZ ;  /* 0x0000000606047899 */ /* 0x000fcc00080006ff */
[----:B------:R-:W-:Y:S01]  /*00a0*/  LOP3.LUT R11, R11, UR4, RZ, 0xfc, !PT ;  /* 0x000000040b0b7c12 */ /* 0x000fe2000f8efcff */
[----:B------:R-:W1:Y:S04]  /*00b0*/  LDC.64 R2, c[0x0][0x398] ;  /* 0x0000e600ff027b82 */ /* 0x000e680000000a00 */
[----:B------:R-:W2:Y:S01]  /*00c0*/  LDCU.64 UR4, c[0x0][0x358] ;  /* 0x00006b00ff0477ac */ /* 0x000ea20008000a00 */
[----:B------:R-:W-:-:S03]  /*00d0*/  IMAD.HI.U32 R0, R11, -0x77777777, RZ ;  /* 0x888888890b007827 */ /* 0x000fc600078e00ff */
[----:B------:R-:W3:Y:S02]  /*00e0*/  LDC.64 R4, c[0x0][0x380] ;  /* 0x0000e000ff047b82 */ /* 0x000ee40000000a00 */
[----:B------:R-:W-:-:S05]  /*00f0*/  SHF.R.U32.HI R9, RZ, 0x3, R0 ;  /* 0x00000003ff097819 */ /* 0x000fca0000011600 */
[----:B0-----:R-:W-:-:S05]  /*0100*/  IMAD.WIDE.U32 R6, R9, 0x4, R6 ;  /* 0x0000000409067825 */ /* 0x001fca00078e0006 */
[----:B--2---:R0:W2:Y:S01]  /*0110*/  LDG.E.CONSTANT R10, desc[UR4][R6.64] ;  /* 0x00000004060a7981 */ /* 0x0040a2000c1e9900 */
[----:B-1----:R-:W-:-:S06]  /*0120*/  IMAD.WIDE.U32 R2, R11, 0x4, R2 ;  /* 0x000000040b027825 */ /* 0x002fcc00078e0002 */
[----:B------:R-:W4:Y:S01]  /*0130*/  LDG.E.CONSTANT R2, desc[UR4][R2.64] ;  /* 0x0000000402027981 */ /* 0x000f22000c1e9900 */
[----:B---3--:R-:W-:Y:S02]  /*0140*/  IMAD.WIDE.U32 R4, R9, 0x4, R4 ;  /* 0x0000000409047825 */ /* 0x008fe400078e0004 */
[----:B------:R-:W0:Y:S04]  /*0150*/  LDC.64 R8, c[0x0][0x388] ;  /* 0x0000e200ff087b82 */ /* 0x000e280000000a00 */
[----:B------:R-:W4:Y:S01]  /*0160*/  LDG.E.CONSTANT R5, desc[UR4][R4.64] ;  /* 0x0000000404057981 */ /* 0x000f22000c1e9900 */
[----:B0-----:R-:W-:Y:S01]  /*0170*/  IMAD.WIDE.U32 R6, R11, 0x4, R8 ;  /* 0x000000040b067825 */ /* 0x001fe200078e0008 */
[----:B--2---:R-:W-:-:S13]  /*0180*/  FSETP.GEU.AND P0, PT, |R10|, 1.175494350822287508e-38, PT ;  /* 0x008000000a00780b */ /* 0x004fda0003f0e200 */
[----:B------:R-:W-:-:S04]  /*0190*/  @!P0 FMUL R10, R10, 16777216 ;  /* 0x4b8000000a0a8820 */ /* 0x000fc80000400000 */
[----:B------:R-:W0:Y:S01]  /*01a0*/  MUFU.LG2 R13, R10 ;  /* 0x0000000a000d7308 */ /* 0x000e220000000c00 */
[----:B----4-:R-:W-:Y:S01]  /*01b0*/  FADD R0, R2, -R5 ;  /* 0x8000000502007221 */ /* 0x010fe20000000000 */
[----:B0-----:R-:W-:-:S04]  /*01c0*/  @!P0 FADD R13, R13, -24 ;  /* 0xc1c000000d0d8421 */ /* 0x001fc80000000000 */
[----:B------:R-:W-:-:S05]  /*01d0*/  FFMA R13, R13, -0.69314718246459960938, R0 ;  /* 0xbf3172180d0d7823 */ /* 0x000fca0000000000 */
[----:B------:R-:W-:Y:S01]  /*01e0*/  STG.E desc[UR4][R6.64], R13 ;  /* 0x0000000d06007986 */ /* 0x000fe2000c101904 */
[----:B------:R-:W-:Y:S05]  /*01f0*/  EXIT ;  /* 0x000000000000794d */ /* 0x000fea0003800000 */
.L_x_1:
        /* <DEDUP_REMOVED lines=16> */
.L_x_4:


//--------------------- .text.default_function_kernel --------------------------
	.section	.text.default_function_kernel,"ax",@progbits
	.align	128
        .global         default_function_kernel
        .type           default_function_kernel,@function
        .size           default_function_kernel,(.L_x_5 - default_function_kernel)
        .other          default_function_kernel,@"STO_CUDA_ENTRY STV_DEFAULT"
default_function_kernel:
.text.default_function_kernel:
[----:B------:R-:W-:Y:S01]  /*0000*/  LDC R1, c[0x0][0x37c] ;  /* 0x0000df00ff017b82 */ /* 0x000fe20000000800 */
[----:B------:R-:W0:Y:S07]  /*0010*/  S2R R6, SR_CTAID.X ;  /* 0x0000000000067919 */ /* 0x000e2e0000002500 */
[----:B------:R-:W1:Y:S01]  /*0020*/  LDC.64 R2, c[0x0][0x380] ;  /* 0x0000e000ff027b82 */ /* 0x000e620000000a00 */
[----:B------:R-:W2:Y:S01]  /*0030*/  LDCU.64 UR4, c[0x0][0x358] ;  /* 0x00006b00ff0477ac */ /* 0x000ea20008000a00 */
[----:B------:R-:W3:Y:S01]  /*0040*/  S2R R7, SR_TID.X ;  /* 0x0000000000077919 */ /* 0x000ee20000002100 */
[----:B0-----:R-:W-:Y:S01]  /*0050*/  IMAD.SHL.U32 R0, R6, 0x8, RZ ;  /* 0x0000000806007824 */ /* 0x001fe200078e00ff */
[----:B---3--:R-:W-:-:S04]  /*0060*/  SHF.R.U32.HI R5, RZ, 0x2, R7 ;  /* 0x00000002ff057819 */ /* 0x008fc80000011607 */
[----:B------:R-:W-:-:S04]  /*0070*/  LOP3.LUT R0, R0, R5, RZ, 0xfc, !PT ;  /* 0x0000000500007212 */ /* 0x000fc800078efcff */
[----:B------:R-:W-:Y:S01]  /*0080*/  ISETP.GT.U32.AND P0, PT, R0, 0x41c, PT ;  /* 0x0000041c0000780c */ /* 0x000fe20003f04070 */
[----:B------:R-:W-:-:S05]  /*0090*/  IMAD.SHL.U32 R0, R6, 0x20, RZ ;  /* 0x0000002006007824 */ /* 0x000fca00078e00ff */
[----:B------:R-:W-:-:S05]  /*00a0*/  LOP3.LUT R5, R0, R7, RZ, 0xfc, !PT ;  /* 0x0000000700057212 */ /* 0x000fca00078efcff */
[----:B-1----:R-:W-:-:S04]  /*00b0*/  IMAD.WIDE.U32 R2, R5, 0x4, R2 ;  /* 0x0000000405027825 */ /* 0x002fc800078e0002 */
[----:B------:R-:W-:-:S05]  /*00c0*/  @!P0 IMAD.MOV.U32 R5, RZ, RZ, -0x800003 ;  /* 0xff7ffffdff058424 */ /* 0x000fca00078e00ff */
[----:B--2---:R0:W-:Y:S01]  /*00d0*/  @!P0 STG.E desc[UR4][R2.64], R5 ;  /* 0x0000000502008986 */ /* 0x0041e2000c101904 */
[----:B------:R-:W-:Y:S05]  /*00e0*/  @P0 EXIT ;  /* 0x000000000000094d */ /* 0x000fea0003800000 */
[----:B0-----:R-:W0:Y:S01]  /*00f0*/  LDC.64 R4, c[0x0][0x388] ;  /* 0x0000e200ff047b82 */ /* 0x001e220000000a00 */
[----:B------:R-:W-:Y:S01]  /*0100*/  IMAD R7, R6, 0x20, R7 ;  /* 0x0000002006077824 */ /* 0x000fe200078e0207 */
[----:B------:R-:W2:Y:S03]  /*0110*/  LDG.E R18, desc[UR4][R2.64] ;  /* 0x0000000402127981 */ /* 0x000ea6000c1e1900 */
[----:B------:R-:W-:-:S04]  /*0120*/  IMAD R7, R7, 0xf, RZ ;  /* 0x0000000f07077824 */ /* 0x000fc800078e02ff */
[----:B0-----:R-:W-:-:S05]  /*0130*/  IMAD.WIDE.U32 R4, R7, 0x4, R4 ;  /* 0x0000000407047825 */ /* 0x001fca00078e0004 */
[----:B------:R-:W2:Y:S04]  /*0140*/  LDG.E.CONSTANT R0, desc[UR4][R4.64] ;  /* 0x0000000404007981 */ /* 0x000ea8000c1e9900 */
[----:B------:R-:W2:Y:S04]  /*0150*/  LDG.E.CONSTANT R7, desc[UR4][R4.64+0x4] ;  /* 0x0000040404077981 */ /* 0x000ea8000c1e9900 */
[----:B------:R-:W3:Y:S04]  /*0160*/  LDG.E.CONSTANT R9, desc[UR4][R4.64+0x8] ;  /* 0x0000080404097981 */ /* 0x000ee8000c1e9900 */
[----:B------:R-:W3:Y:S04]  /*0170*/  LDG.E.CONSTANT R6, desc[UR4][R4.64+0xc] ;  /* 0x00000c0404067981 */ /* 0x000ee8000c1e9900 */
[----:B------:R-:W4:Y:S04]  /*0180*/  LDG.E.CONSTANT R11, desc[UR4][R4.64+0x10] ;  /* 0x00001004040b7981 */ /* 0x000f28000c1e9900 */
        /* <DEDUP_REMOVED lines=9> */
[----:B------:R-:W5:Y:S01]  /*0220*/  LDG.E.CONSTANT R21, desc[UR4][R4.64+0x38] ;  /* 0x0000380404157981 */ /* 0x000f62000c1e9900 */
[----:B--2---:R-:W-:-:S04]  /*0230*/  FMNMX3 R0, R18, R0, R7, !PT ;  /* 0x0000000012007276 */ /* 0x004fc80007800007 */
[----:B---3--:R-:W-:-:S04]  /*0240*/  FMNMX3 R0, R0, R9, R6, !PT ;  /* 0x0000000900007276 */ /* 0x008fc80007800006 */
[----:B----4-:R-:W-:-:S04]  /*0250*/  FMNMX3 R0, R0, R11, R8, !PT ;  /* 0x0000000b00007276 */ /* 0x010fc80007800008 */
[----:B-----5:R-:W-:-:S04]  /*0260*/  FMNMX3 R0, R0, R13, R10, !PT ;  /* 0x0000000d00007276 */ /* 0x020fc8000780000a */
[----:B------:R-:W-:-:S04]  /*0270*/  FMNMX3 R0, R0, R15, R12, !PT ;  /* 0x0000000f00007276 */ /* 0x000fc8000780000c */
[----:B------:R-:W-:-:S04]  /*0280*/  FMNMX3 R0, R0, R17, R14, !PT ;  /* 0x0000001100007276 */ /* 0x000fc8000780000e */
[----:B------:R-:W-:-:S04]  /*0290*/  FMNMX3 R0, R0, R19, R16, !PT ;  /* 0x0000001300007276 */ /* 0x000fc80007800010 */
[----:B------:R-:W-:-:S05]  /*02a0*/  FMNMX R21, R0, R21, !PT ;  /* 0x0000001500157209 */ /* 0x000fca0007800000 */
[----:B------:R-:W-:Y:S01]  /*02b0*/  STG.E desc[UR4][R2.64], R21 ;  /* 0x0000001502007986 */ /* 0x000fe2000c101904 */
[----:B------:R-:W-:Y:S05]  /*02c0*/  EXIT ;  /* 0x000000000000794d */ /* 0x000fea0003800000 */
.L_x_2:
        /* <DEDUP_REMOVED lines=11> */
.L_x_5:


//--------------------- .nv.shared.reserved.0     --------------------------
	.section	.nv.shared.reserved.0,"aw",@nobits
	.weak		__nv_reservedSMEM_offset_0_alias
	.size		__nv_reservedSMEM_offset_0_alias, 0, 64
	.other		__nv_reservedSMEM_offset_0_alias,@"STO_CUDA_RESERVED_SHARED STV_DEFAULT"
__nv_reservedSMEM_offset_0_alias:
	.zero		0
	.zero		64


//--------------------- .nv.constant0.default_function_kernel_1 --------------------------
	.section	.nv.constant0.default_function_kernel_1,"a",@progbits
	.sectionflags	@""
	.align	4
.nv.constant0.default_function_kernel_1:
	.zero		920


//--------------------- .nv.constant0.default_function_kernel_2 --------------------------
	.section	.nv.constant0.default_function_kernel_2,"a",@progbits
	.sectionflags	@""
	.align	4
.nv.constant0.default_function_kernel_2:
	.zero		928


//--------------------- .nv.constant0.default_function_kernel --------------------------
	.section	.nv.constant0.default_function_kernel,"a",@progbits
	.sectionflags	@""
	.align	4
.nv.constant0.default_function_kernel:
	.zero		912


//--------------------- SYMBOLS --------------------------

	.type		.nv.reservedSmem.offset0,@object
	.size		.nv.reservedSmem.offset0,0x4
